//
// Generated by NVIDIA NVVM Compiler
//
// Compiler Build ID: CL-36424714
// Cuda compilation tools, release 13.0, V13.0.88
// Based on NVVM 20.0.0
//

.version 9.0
.target sm_100
.address_size 64

	// .globl	_Z17bitonicSortKernelPfiii

.visible .entry _Z17bitonicSortKernelPfiii(
	.param .u64 .ptr .align 1 _Z17bitonicSortKernelPfiii_param_0,
	.param .u32 _Z17bitonicSortKernelPfiii_param_1,
	.param .u32 _Z17bitonicSortKernelPfiii_param_2,
	.param .u32 _Z17bitonicSortKernelPfiii_param_3
)
{
	.reg .pred 	%p<7>;
	.reg .b32 	%r<11>;
	.reg .b32 	%f<5>;
	.reg .b64 	%rd<11>;

	ld.param.u64 	%rd6, [_Z17bitonicSortKernelPfiii_param_0];
	ld.param.u32 	%r4, [_Z17bitonicSortKernelPfiii_param_1];
	ld.param.u32 	%r5, [_Z17bitonicSortKernelPfiii_param_2];
	ld.param.u32 	%r3, [_Z17bitonicSortKernelPfiii_param_3];
	cvta.to.global.u64 	%rd1, %rd6;
	mov.u32 	%r6, %tid.x;
	mov.u32 	%r7, %ntid.x;
	mov.u32 	%r8, %ctaid.x;
	mad.lo.s32 	%r1, %r7, %r8, %r6;
	xor.b32  	%r2, %r5, %r1;
	min.u32 	%r9, %r4, %r2;
	setp.le.u32 	%p1, %r9, %r1;
	setp.ge.u32 	%p2, %r2, %r4;
	or.pred  	%p3, %p2, %p1;
	@%p3 bra 	$L__BB0_6;
	and.b32  	%r10, %r3, %r1;
	setp.ne.s32 	%p4, %r10, 0;
	@%p4 bra 	$L__BB0_4;
	mul.wide.u32 	%rd9, %r1, 4;
	add.s64 	%rd2, %rd1, %rd9;
	ld.global.f32 	%f1, [%rd2];
	mul.wide.u32 	%rd10, %r2, 4;
	add.s64 	%rd3, %rd1, %rd10;
	ld.global.f32 	%f2, [%rd3];
	setp.geu.f32 	%p6, %f1, %f2;
	@%p6 bra 	$L__BB0_6;
	st.global.f32 	[%rd2], %f2;
	st.global.f32 	[%rd3], %f1;
	bra.uni 	$L__BB0_6;
$L__BB0_4:
	mul.wide.u32 	%rd7, %r1, 4;
	add.s64 	%rd4, %rd1, %rd7;
	ld.global.f32 	%f3, [%rd4];
	mul.wide.u32 	%rd8, %r2, 4;
	add.s64 	%rd5, %rd1, %rd8;
	ld.global.f32 	%f4, [%rd5];
	setp.leu.f32 	%p5, %f3, %f4;
	@%p5 bra 	$L__BB0_6;
	st.global.f32 	[%rd4], %f4;
	st.global.f32 	[%rd5], %f3;
$L__BB0_6:
	ret;

}


// ===== COMPILED SASS (sm_100) =====

	.target	sm_100

	.elftype	@"ET_EXEC"


//--------------------- .note.nv.tkinfo           --------------------------
	.section	.note.nv.tkinfo,"",@"SHT_NOTE"
	.sectionflags	@"SHF_NOTE_NV_TKINFO"
	.tkinfo
        /*0018*/ 	.word	0x00000002
        /*0030*/ 	.string	""
        /*0030*/ 	.string	"ptxas"
        /*0030*/ 	.string	"Cuda compilation tools, release 13.0, V13.0.88"
        /*0030*/ 	.string	"Build cuda_13.0.r13.0/compiler.36424714_0"
        /*0030*/ 	.string	"-arch sm_100 -m 64 "



//--------------------- .note.nv.cuinfo           --------------------------
	.section	.note.nv.cuinfo,"",@"SHT_NOTE"
	.sectionflags	@"SHF_NOTE_NV_CUINFO"
        /*0018*/ 	.short	0x0002
        /*001a*/ 	.short	0x0064
        /*001c*/ 	.short	0x0082
	.zero		2


//--------------------- .nv.info                  --------------------------
	.section	.nv.info,"",@"SHT_CUDA_INFO"
	.align	4


	//----- nvinfo : EIATTR_REGCOUNT
	.align		4
        /*0000*/ 	.byte	0x04, 0x2f
        /*0002*/ 	.short	(.L_1 - .L_0)
	.align		4
.L_0:
        /*0004*/ 	.word	index@(_Z17bitonicSortKernelPfiii)
        /*0008*/ 	.word	0x0000000c


	//----- nvinfo : EIATTR_FRAME_SIZE
	.align		4
.L_1:
        /*000c*/ 	.byte	0x04, 0x11
        /*000e*/ 	.short	(.L_3 - .L_2)
	.align		4
.L_2:
        /*0010*/ 	.word	index@(_Z17bitonicSortKernelPfiii)
        /*0014*/ 	.word	0x00000000


	//----- nvinfo : EIATTR_MIN_STACK_SIZE
	.align		4
.L_3:
        /*0018*/ 	.byte	0x04, 0x12
        /*001a*/ 	.short	(.L_5 - .L_4)
	.align		4
.L_4:
        /*001c*/ 	.word	index@(_Z17bitonicSortKernelPfiii)
        /*0020*/ 	.word	0x00000000
.L_5:


//--------------------- .nv.compat                --------------------------
	.section	.nv.compat,"",@"SHT_CUDA_COMPAT_INFO"
	.align	4
        /*0000*/ 	.byte	0x02, 0x09, 0x00, 0x00, 0x02, 0x02, 0x01, 0x00, 0x02, 0x05, 0x05, 0x00, 0x03, 0x07, 0x01, 0x01
        /*0010*/ 	.byte	0x02, 0x03, 0x00, 0x00, 0x02, 0x06, 0x01, 0x00, 0x04, 0x0b, 0x08, 0x00, 0x09, 0x00, 0x00, 0x00
        /*0020*/ 	.byte	0x00, 0x00, 0x00, 0x00


//--------------------- .nv.info._Z17bitonicSortKernelPfiii --------------------------
	.section	.nv.info._Z17bitonicSortKernelPfiii,"",@"SHT_CUDA_INFO"
	.sectionflags	@""
	.align	4


	//----- nvinfo : EIATTR_CUDA_API_VERSION
	.align		4
        /*0000*/ 	.byte	0x04, 0x37
        /*0002*/ 	.short	(.L_7 - .L_6)
.L_6:
        /*0004*/ 	.word	0x00000082


	//----- nvinfo : EIATTR_KPARAM_INFO
	.align		4
.L_7:
        /*0008*/ 	.byte	0x04, 0x17
        /*000a*/ 	.short	(.L_9 - .L_8)
.L_8:
        /*000c*/ 	.word	0x00000000
        /*0010*/ 	.short	0x0003
        /*0012*/ 	.short	0x0010
        /*0014*/ 	.byte	0x00, 0xf0, 0x11, 0x00


	//----- nvinfo : EIATTR_KPARAM_INFO
	.align		4
.L_9:
        /*0018*/ 	.byte	0x04, 0x17
        /*001a*/ 	.short	(.L_11 - .L_10)
.L_10:
        /*001c*/ 	.word	0x00000000
        /*0020*/ 	.short	0x0002
        /*0022*/ 	.short	0x000c
        /*0024*/ 	.byte	0x00, 0xf0, 0x11, 0x00


	//----- nvinfo : EIATTR_KPARAM_INFO
	.align		4
.L_11:
        /*0028*/ 	.byte	0x04, 0x17
        /*002a*/ 	.short	(.L_13 - .L_12)
.L_12:
        /*002c*/ 	.word	0x00000000
        /*0030*/ 	.short	0x0001
        /*0032*/ 	.short	0x0008
        /*0034*/ 	.byte	0x00, 0xf0, 0x11, 0x00


	//----- nvinfo : EIATTR_KPARAM_INFO
	.align		4
.L_13:
        /*0038*/ 	.byte	0x04, 0x17
        /*003a*/ 	.short	(.L_15 - .L_14)
.L_14:
        /*003c*/ 	.word	0x00000000
        /*0040*/ 	.short	0x0000
        /*0042*/ 	.short	0x0000
        /*0044*/ 	.byte	0x00, 0xf5, 0x21, 0x00


	//----- nvinfo : EIATTR_SPARSE_MMA_MASK
	.align		4
.L_15:
        /*0048*/ 	.byte	0x03, 0x50
        /*004a*/ 	.short	0x0000


	//----- nvinfo : EIATTR_MAXREG_COUNT
	.align		4
        /*004c*/ 	.byte	0x03, 0x1b
        /*004e*/ 	.short	0x00ff


	//----- nvinfo : EIATTR_MERCURY_ISA_VERSION
	.align		4
        /*0050*/ 	.byte	0x03, 0x5f
        /*0052*/ 	.short	0x0101


	//----- nvinfo : EIATTR_VRC_CTA_INIT_COUNT
	.align		4
        /*0054*/ 	.byte	0x02, 0x4a
	.zero		1
	.zero		1


	//----- nvinfo : EIATTR_EXIT_INSTR_OFFSETS
	.align		4
        /*0058*/ 	.byte	0x04, 0x1c
        /*005a*/ 	.short	(.L_17 - .L_16)


	//   ....[0]....
.L_16:
        /*005c*/ 	.word	0x000000a0


	//   ....[1]....
        /*0060*/ 	.word	0x00000150


	//   ....[2]....
        /*0064*/ 	.word	0x00000180


	//   ....[3]....
        /*0068*/ 	.word	0x000001f0


	//   ....[4]....
        /*006c*/ 	.word	0x00000220


	//----- nvinfo : EIATTR_CRS_STACK_SIZE
	.align		4
.L_17:
        /*0070*/ 	.byte	0x04, 0x1e
        /*0072*/ 	.short	(.L_19 - .L_18)
.L_18:
        /*0074*/ 	.word	0x00000000


	//----- nvinfo : EIATTR_CBANK_PARAM_SIZE
	.align		4
.L_19:
        /*0078*/ 	.byte	0x03, 0x19
        /*007a*/ 	.short	0x0014


	//----- nvinfo : EIATTR_PARAM_CBANK
	.align		4
        /*007c*/ 	.byte	0x04, 0x0a
        /*007e*/ 	.short	(.L_21 - .L_20)
	.align		4
.L_20:
        /*0080*/ 	.word	index@(.nv.constant0._Z17bitonicSortKernelPfiii)
        /*0084*/ 	.short	0x0380
        /*0086*/ 	.short	0x0014


	//----- nvinfo : EIATTR_SW_WAR
	.align		4
.L_21:
        /*0088*/ 	.byte	0x04, 0x36
        /*008a*/ 	.short	(.L_23 - .L_22)
.L_22:
        /*008c*/ 	.word	0x00000008
.L_23:


//--------------------- .nv.callgraph             --------------------------
	.section	.nv.callgraph,"",@"SHT_CUDA_CALLGRAPH"
	.align	4
	.sectionentsize	8
	.align		4
        /*0000*/ 	.word	0x00000000
	.align		4
        /*0004*/ 	.word	0xffffffff
	.align		4
        /*0008*/ 	.word	0x00000000
	.align		4
        /*000c*/ 	.word	0xfffffffe
	.align		4
        /*0010*/ 	.word	0x00000000
	.align		4
        /*0014*/ 	.word	0xfffffffd
	.align		4
        /*0018*/ 	.word	0x00000000
	.align		4
        /*001c*/ 	.word	0xfffffffc


//--------------------- .text._Z17bitonicSortKernelPfiii --------------------------
	.section	.text._Z17bitonicSortKernelPfiii,"ax",@progbits
	.align	128
        .global         _Z17bitonicSortKernelPfiii
        .type           _Z17bitonicSortKernelPfiii,@function
        .size           _Z17bitonicSortKernelPfiii,(.L_x_2 - _Z17bitonicSortKernelPfiii)
        .other          _Z17bitonicSortKernelPfiii,@"STO_CUDA_ENTRY STV_DEFAULT"
_Z17bitonicSortKernelPfiii:
.text._Z17bitonicSortKernelPfiii:
[----:B------:R-:W-:Y:S01]  /*0000*/  LDC R1, c[0x0][0x37c] ;  /* 0x0000df00ff017b82 */ /* 0x000fe20000000800 */
[----:B------:R-:W0:Y:S01]  /*0010*/  S2R R7, SR_TID.X ;  /* 0x0000000000077919 */ /* 0x000e220000002100 */
[----:B------:R-:W0:Y:S01]  /*0020*/  LDCU UR4, c[0x0][0x360] ;  /* 0x00006c00ff0477ac */ /* 0x000e220008000800 */
[----:B------:R-:W0:Y:S01]  /*0030*/  S2R R0, SR_CTAID.X ;  /* 0x0000000000007919 */ /* 0x000e220000002500 */
[----:B------:R-:W1:Y:S01]  /*0040*/  LDCU.64 UR6, c[0x0][0x388] ;  /* 0x00007100ff0677ac */ /* 0x000e620008000a00 */
[----:B0-----:R-:W-:-:S05]  /*0050*/  IMAD R7, R0, UR4, R7 ;  /* 0x0000000400077c24 */ /* 0x001fca000f8e0207 */
[----:B-1----:R-:W-:-:S04]  /*0060*/  LOP3.LUT R9, R7, UR7, RZ, 0x3c, !PT ;  /* 0x0000000707097c12 */ /* 0x002fc8000f8e3cff */
[----:B------:R-:W-:-:S04]  /*0070*/  VIMNMX.U32 R0, PT, PT, R9, UR6, PT ;  /* 0x0000000609007c48 */ /* 0x000fc8000bfe0000 */
[----:B------:R-:W-:-:S04]  /*0080*/  ISETP.GT.U32.AND P0, PT, R0, R7, PT ;  /* 0x000000070000720c */ /* 0x000fc80003f04070 */
[----:B------:R-:W-:-:S13]  /*0090*/  ISETP.GE.U32.OR P0, PT, R9, UR6, !P0 ;  /* 0x0000000609007c0c */ /* 0x000fda000c706470 */
[----:B------:R-:W-:Y:S05]  /*00a0*/  @P0 EXIT ;  /* 0x000000000000094d */ /* 0x000fea0003800000 */
[----:B------:R-:W0:Y:S02]  /*00b0*/  LDCU UR4, c[0x0][0x390] ;  /* 0x00007200ff0477ac */ /* 0x000e240008000800 */
[----:B0-----:R-:W-:Y:S01]  /*00c0*/  LOP3.LUT P0, RZ, R7, UR4, RZ, 0xc0, !PT ;  /* 0x0000000407ff7c12 */ /* 0x001fe2000f80c0ff */
[----:B------:R-:W0:-:S12]  /*00d0*/  LDCU.64 UR4, c[0x0][0x358] ;  /* 0x00006b00ff0477ac */ /* 0x000e180008000a00 */
[----:B------:R-:W-:Y:S05]  /*00e0*/  @P0 BRA `(.L_x_0) ;  /* 0x0000000000280947 */ /* 0x000fea0003800000 */
[----:B------:R-:W1:Y:S02]  /*00f0*/  LDC.64 R4, c[0x0][0x380] ;  /* 0x0000e000ff047b82 */ /* 0x000e640000000a00 */
[----:B-1----:R-:W-:-:S04]  /*0100*/  IMAD.WIDE.U32 R2, R7, 0x4, R4 ;  /* 0x0000000407027825 */ /* 0x002fc800078e0004 */
[----:B------:R-:W-:Y:S01]  /*0110*/  IMAD.WIDE.U32 R4, R9, 0x4, R4 ;  /* 0x0000000409047825 */ /* 0x000fe200078e0004 */
[----:B0-----:R-:W2:Y:S04]  /*0120*/  LDG.E R7, desc[UR4][R2.64] ;  /* 0x0000000402077981 */ /* 0x001ea8000c1e1900 */
[----:B------:R-:W2:Y:S02]  /*0130*/  LDG.E R0, desc[UR4][R4.64] ;  /* 0x0000000404007981 */ /* 0x000ea4000c1e1900 */
[----:B--2---:R-:W-:-:S13]  /*0140*/  FSETP.GEU.AND P0, PT, R7, R0, PT ;  /* 0x000000000700720b */ /* 0x004fda0003f0e000 */
[----:B------:R-:W-:Y:S05]  /*0150*/  @P0 EXIT ;  /* 0x000000000000094d */ /* 0x000fea0003800000 */
[----:B------:R-:W-:Y:S04]  /*0160*/  STG.E desc[UR4][R2.64], R0 ;  /* 0x0000000002007986 */ /* 0x000fe8000c101904 */
[----:B------:R-:W-:Y:S01]  /*0170*/  STG.E desc[UR4][R4.64], R7 ;  /* 0x0000000704007986 */ /* 0x000fe2000c101904 */
[----:B------:R-:W-:Y:S05]  /*0180*/  EXIT ;  /* 0x000000000000794d */ /* 0x000fea0003800000 */
.L_x_0:
[----:B------:R-:W1:Y:S02]  /*0190*/  LDC.64 R2, c[0x0][0x380] ;  /* 0x0000e000ff027b82 */ /* 0x000e640000000a00 */
[----:B-1----:R-:W-:-:S04]  /*01a0*/  IMAD.WIDE.U32 R4, R7, 0x4, R2 ;  /* 0x0000000407047825 */ /* 0x002fc800078e0002 */
[----:B------:R-:W-:Y:S01]  /*01b0*/  IMAD.WIDE.U32 R2, R9, 0x4, R2 ;  /* 0x0000000409027825 */ /* 0x000fe200078e0002 */
[----:B0-----:R-:W2:Y:S04]  /*01c0*/  LDG.E R7, desc[UR4][R4.64] ;  /* 0x0000000404077981 */ /* 0x001ea8000c1e1900 */
[----:B------:R-:W2:Y:S02]  /*01d0*/  LDG.E R0, desc[UR4][R2.64] ;  /* 0x0000000402007981 */ /* 0x000ea4000c1e1900 */
[----:B--2---:R-:W-:-:S13]  /*01e0*/  FSETP.GT.AND P0, PT, R7, R0, PT ;  /* 0x000000000700720b */ /* 0x004fda0003f04000 */
[----:B------:R-:W-:Y:S05]  /*01f0*/  @!P0 EXIT ;  /* 0x000000000000894d */ /* 0x000fea0003800000 */
[----:B------:R-:W-:Y:S04]  /*0200*/  STG.E desc[UR4][R4.64], R0 ;  /* 0x0000000004007986 */ /* 0x000fe8000c101904 */
[----:B------:R-:W-:Y:S01]  /*0210*/  STG.E desc[UR4][R2.64], R7 ;  /* 0x0000000702007986 */ /* 0x000fe2000c101904 */
[----:B------:R-:W-:Y:S05]  /*0220*/  EXIT ;  /* 0x000000000000794d */ /* 0x000fea0003800000 */
.L_x_1:
[----:B------:R-:W-:-:S00]  /*0230*/  BRA `(.L_x_1) ;  /* 0xfffffffc00fc7947 */ /* 0x000fc0000383ffff */
[----:B------:R-:W-:-:S00]  /*0240*/  NOP ;  /* 0x0000000000007918 */ /* 0x000fc00000000000 */
        /* <DEDUP_REMOVED lines=11> */
.L_x_2:


//--------------------- .nv.shared.reserved.0     --------------------------
	.section	.nv.shared.reserved.0,"aw",@nobits
	.weak		__nv_reservedSMEM_offset_0_alias
	.size		__nv_reservedSMEM_offset_0_alias, 0, 64
	.other		__nv_reservedSMEM_offset_0_alias,@"STO_CUDA_RESERVED_SHARED STV_DEFAULT"
__nv_reservedSMEM_offset_0_alias:
	.zero		0
	.zero		64


//--------------------- .nv.constant0._Z17bitonicSortKernelPfiii --------------------------
	.section	.nv.constant0._Z17bitonicSortKernelPfiii,"a",@progbits
	.sectionflags	@""
	.align	4
.nv.constant0._Z17bitonicSortKernelPfiii:
	.zero		916


//--------------------- SYMBOLS --------------------------

	.type		.nv.reservedSmem.offset0,@object
	.size		.nv.reservedSmem.offset0,0x4
